	.headerflags	@"EF_CUDA_TEXMODE_UNIFIED EF_CUDA_64BIT_ADDRESS EF_CUDA_ACCELERATORS EF_CUDA_SM90 EF_CUDA_VIRTUAL_SM(EF_CUDA_SM90)"
	.elftype	@"ET_EXEC"


//--------------------- .nv.info                  --------------------------
	.section	.nv.info,"",@"SHT_CUDA_INFO"
	.align	4


	//----- nvinfo : EIATTR_REGCOUNT
	.align		4
        /*0000*/ 	.byte	0x04, 0x2f
        /*0002*/ 	.short	(.L_1 - .L_0)
	.align		4
.L_0:
        /*0004*/ 	.word	index@(triton_poi_fused_convolution_24)
        /*0008*/ 	.word	0x0000000c


	//----- nvinfo : EIATTR_MIN_STACK_SIZE
	.align		4
.L_1:
        /*000c*/ 	.byte	0x04, 0x12
        /*000e*/ 	.short	(.L_3 - .L_2)
	.align		4
.L_2:
        /*0010*/ 	.word	index@(triton_poi_fused_convolution_24)
        /*0014*/ 	.word	0x00000000


	//----- nvinfo : EIATTR_FRAME_SIZE
	.align		4
.L_3:
        /*0018*/ 	.byte	0x04, 0x11
        /*001a*/ 	.short	(.L_5 - .L_4)
	.align		4
.L_4:
        /*001c*/ 	.word	index@(triton_poi_fused_convolution_24)
        /*0020*/ 	.word	0x00000000


	//----- nvinfo : EIATTR_MIN_STACK_SIZE
	.align		4
.L_5:
        /*0024*/ 	.byte	0x04, 0x12
        /*0026*/ 	.short	(.L_7 - .L_6)
	.align		4
.L_6:
        /*0028*/ 	.word	index@(triton_poi_fused_convolution_24)
        /*002c*/ 	.word	0x00000000
.L_7:


//--------------------- .nv.info.triton_poi_fused_convolution_24 --------------------------
	.section	.nv.info.triton_poi_fused_convolution_24,"",@"SHT_CUDA_INFO"
	.sectionflags	@""
	.align	4


	//----- nvinfo : EIATTR_CUDA_API_VERSION
	.align		4
        /*0000*/ 	.byte	0x04, 0x37
        /*0002*/ 	.short	(.L_9 - .L_8)
.L_8:
        /*0004*/ 	.word	0x0000007c


	//----- nvinfo : EIATTR_KPARAM_INFO
	.align		4
.L_9:
        /*0008*/ 	.byte	0x04, 0x17
        /*000a*/ 	.short	(.L_11 - .L_10)
.L_10:
        /*000c*/ 	.word	0x00000000
        /*0010*/ 	.short	0x0002
        /*0012*/ 	.short	0x0010
        /*0014*/ 	.byte	0x00, 0xf0, 0x11, 0x00


	//----- nvinfo : EIATTR_KPARAM_INFO
	.align		4
.L_11:
        /*0018*/ 	.byte	0x04, 0x17
        /*001a*/ 	.short	(.L_13 - .L_12)
.L_12:
        /*001c*/ 	.word	0x00000000
        /*0020*/ 	.short	0x0001
        /*0022*/ 	.short	0x0008
        /*0024*/ 	.byte	0x00, 0xf4, 0x21, 0x00


	//----- nvinfo : EIATTR_KPARAM_INFO
	.align		4
.L_13:
        /*0028*/ 	.byte	0x04, 0x17
        /*002a*/ 	.short	(.L_15 - .L_14)
.L_14:
        /*002c*/ 	.word	0x00000000
        /*0030*/ 	.short	0x0000
        /*0032*/ 	.short	0x0000
        /*0034*/ 	.byte	0x00, 0xf4, 0x21, 0x00


	//----- nvinfo : EIATTR_SPARSE_MMA_MASK
	.align		4
.L_15:
        /*0038*/ 	.byte	0x03, 0x50
        /*003a*/ 	.short	0x0000


	//----- nvinfo : EIATTR_MAXREG_COUNT
	.align		4
        /*003c*/ 	.byte	0x03, 0x1b
        /*003e*/ 	.short	0x00ff


	//----- nvinfo : EIATTR_EXIT_INSTR_OFFSETS
	.align		4
        /*0040*/ 	.byte	0x04, 0x1c
        /*0042*/ 	.short	(.L_17 - .L_16)


	//   ....[0]....
.L_16:
        /*0044*/ 	.word	0x00000130


	//----- nvinfo : EIATTR_REQNTID
	.align		4
.L_17:
        /*0048*/ 	.byte	0x04, 0x10
        /*004a*/ 	.short	(.L_19 - .L_18)
.L_18:
        /*004c*/ 	.word	0x00000080
        /*0050*/ 	.word	0x00000001
        /*0054*/ 	.word	0x00000001


	//----- nvinfo : EIATTR_CBANK_PARAM_SIZE
	.align		4
.L_19:
        /*0058*/ 	.byte	0x03, 0x19
        /*005a*/ 	.short	0x0014


	//----- nvinfo : EIATTR_PARAM_CBANK
	.align		4
        /*005c*/ 	.byte	0x04, 0x0a
        /*005e*/ 	.short	(.L_21 - .L_20)
	.align		4
.L_20:
        /*0060*/ 	.word	index@(.nv.constant0.triton_poi_fused_convolution_24)
        /*0064*/ 	.short	0x0210
        /*0066*/ 	.short	0x0014


	//----- nvinfo : EIATTR_SW_WAR
	.align		4
.L_21:
        /*0068*/ 	.byte	0x04, 0x36
        /*006a*/ 	.short	(.L_23 - .L_22)
.L_22:
        /*006c*/ 	.word	0x00000008
.L_23:


//--------------------- .nv.callgraph             --------------------------
	.section	.nv.callgraph,"",@"SHT_CUDA_CALLGRAPH"
	.align	4
	.sectionentsize	8
	.align		4
        /*0000*/ 	.word	0x00000000
	.align		4
        /*0004*/ 	.word	0xffffffff
	.align		4
        /*0008*/ 	.word	0x00000000
	.align		4
        /*000c*/ 	.word	0xfffffffe
	.align		4
        /*0010*/ 	.word	0x00000000
	.align		4
        /*0014*/ 	.word	0xfffffffd
	.align		4
        /*0018*/ 	.word	0x00000000
	.align		4
        /*001c*/ 	.word	0xfffffffc


//--------------------- .text.triton_poi_fused_convolution_24 --------------------------
	.section	.text.triton_poi_fused_convolution_24,"ax",@progbits
	.align	128
        .global         triton_poi_fused_convolution_24
        .type           triton_poi_fused_convolution_24,@function
        .size           triton_poi_fused_convolution_24,(.L_x_1 - triton_poi_fused_convolution_24)
        .other          triton_poi_fused_convolution_24,@"STO_CUDA_ENTRY STV_DEFAULT"
triton_poi_fused_convolution_24:
.text.triton_poi_fused_convolution_24:
[----:B------:R-:W-:Y:S01]  /*0000*/  LDC R1, c[0x0][0x28] ;  /* 0x00000a00ff017b82 */ /* 0x000fe20000000800 */
[----:B------:R-:W1:Y:S07]  /*0010*/  S2R R0, SR_TID.X ;  /* 0x0000000000007919 */ /* 0x000e6e0000002100 */
[----:B------:R-:W2:Y:S01]  /*0020*/  LDC.64 R4, c[0x0][0x218] ;  /* 0x00008600ff047b82 */ /* 0x000ea20000000a00 */
[----:B------:R-:W-:Y:S01]  /*0030*/  ULDC.64 UR4, c[0x0][0x208] ;  /* 0x0000820000047ab9 */ /* 0x000fe20000000a00 */
[----:B------:R-:W3:Y:S06]  /*0040*/  S2R R7, SR_CTAID.X ;  /* 0x0000000000077919 */ /* 0x000eec0000002500 */
[----:B------:R-:W4:Y:S01]  /*0050*/  LDC.64 R2, c[0x0][0x210] ;  /* 0x00008400ff027b82 */ /* 0x000f220000000a00 */
[----:B-1----:R-:W-:-:S02]  /*0060*/  LOP3.LUT R0, R0, 0x7f, RZ, 0xc0, !PT ;  /* 0x0000007f00007812 */ /* 0x002fc400078ec0ff */
[----:B---3--:R-:W-:-:S03]  /*0070*/  SHF.R.S32.HI R6, RZ, 0x18, R7 ;  /* 0x00000018ff067819 */ /* 0x008fc60000011407 */
[----:B------:R-:W-:Y:S01]  /*0080*/  IMAD R7, R7, 0x80, R0 ;  /* 0x0000008007077824 */ /* 0x000fe200078e0200 */
[----:B------:R-:W-:-:S03]  /*0090*/  SGXT R0, R6, 0x1 ;  /* 0x000000010600781a */ /* 0x000fc60000000200 */
[----:B----4-:R-:W-:Y:S01]  /*00a0*/  IMAD.WIDE R2, R7, 0x4, R2 ;  /* 0x0000000407027825 */ /* 0x010fe200078e0202 */
[----:B------:R-:W-:-:S04]  /*00b0*/  LEA.HI R0, R0, R7, RZ, 0x6 ;  /* 0x0000000700007211 */ /* 0x000fc800078f30ff */
[----:B------:R-:W-:-:S05]  /*00c0*/  LOP3.LUT R0, R0, 0xffffffc0, RZ, 0xc0, !PT ;  /* 0xffffffc000007812 */ /* 0x000fca00078ec0ff */
[----:B------:R-:W-:Y:S02]  /*00d0*/  IMAD.IADD R9, R7, 0x1, -R0 ;  /* 0x0000000107097824 */ /* 0x000fe400078e0a00 */
[----:B------:R-:W3:Y:S02]  /*00e0*/  LDG.E R0, desc[UR4][R2.64] ;  /* 0x0000000402007981 */ /* 0x000ee4000c1e1900 */
[----:B--2---:R-:W-:-:S06]  /*00f0*/  IMAD.WIDE R4, R9, 0x4, R4 ;  /* 0x0000000409047825 */ /* 0x004fcc00078e0204 */
[----:B------:R-:W3:Y:S02]  /*0100*/  LDG.E.EL R5, desc[UR4][R4.64] ;  /* 0x0000000404057981 */ /* 0x000ee4000c2e1900 */
[----:B---3--:R-:W-:-:S05]  /*0110*/  FADD R7, R0, R5 ;  /* 0x0000000500077221 */ /* 0x008fca0000000000 */
[----:B------:R-:W-:Y:S01]  /*0120*/  STG.E desc[UR4][R2.64], R7 ;  /* 0x0000000702007986 */ /* 0x000fe2000c101904 */
[----:B------:R-:W-:Y:S05]  /*0130*/  EXIT ;  /* 0x000000000000794d */ /* 0x000fea0003800000 */
.L_x_0:
[----:B------:R-:W-:-:S00]  /*0140*/  BRA `(.L_x_0) ;  /* 0xfffffffc00fc7947 */ /* 0x000fc0000383ffff */
[----:B------:R-:W-:-:S00]  /*0150*/  NOP ;  /* 0x0000000000007918 */ /* 0x000fc00000000000 */
        /* <DEDUP_REMOVED lines=10> */
.L_x_1:


//--------------------- .nv.constant0.triton_poi_fused_convolution_24 --------------------------
	.section	.nv.constant0.triton_poi_fused_convolution_24,"a",@progbits
	.sectionflags	@""
	.align	4
.nv.constant0.triton_poi_fused_convolution_24:
	.zero		548
